//
// Generated by NVIDIA NVVM Compiler
//
// Compiler Build ID: CL-36424714
// Cuda compilation tools, release 13.0, V13.0.88
// Based on NVVM 20.0.0
//

.version 9.0
.target sm_100
.address_size 64

	// .globl	_Z15MatrixMulKernelPiS_S_i
// _ZZ15MatrixMulKernelPiS_S_iE3s_a has been demoted
// _ZZ15MatrixMulKernelPiS_S_iE3s_b has been demoted

.visible .entry _Z15MatrixMulKernelPiS_S_i(
	.param .u64 .ptr .align 1 _Z15MatrixMulKernelPiS_S_i_param_0,
	.param .u64 .ptr .align 1 _Z15MatrixMulKernelPiS_S_i_param_1,
	.param .u64 .ptr .align 1 _Z15MatrixMulKernelPiS_S_i_param_2,
	.param .u32 _Z15MatrixMulKernelPiS_S_i_param_3
)
{
	.reg .pred 	%p<11>;
	.reg .b32 	%r<164>;
	.reg .b64 	%rd<13>;
	// demoted variable
	.shared .align 4 .b8 _ZZ15MatrixMulKernelPiS_S_iE3s_a[4096];
	// demoted variable
	.shared .align 4 .b8 _ZZ15MatrixMulKernelPiS_S_iE3s_b[4096];
	ld.param.u64 	%rd3, [_Z15MatrixMulKernelPiS_S_i_param_0];
	ld.param.u64 	%rd4, [_Z15MatrixMulKernelPiS_S_i_param_1];
	ld.param.u64 	%rd5, [_Z15MatrixMulKernelPiS_S_i_param_2];
	ld.param.u32 	%r44, [_Z15MatrixMulKernelPiS_S_i_param_3];
	mov.u32 	%r46, %ctaid.y;
	mov.u32 	%r47, %ntid.y;
	mov.u32 	%r1, %tid.y;
	mad.lo.s32 	%r2, %r46, %r47, %r1;
	mov.u32 	%r48, %ctaid.x;
	mov.u32 	%r3, %ntid.x;
	mov.u32 	%r4, %tid.x;
	mad.lo.s32 	%r5, %r48, %r3, %r4;
	setp.lt.s32 	%p1, %r44, 1;
	mov.b32 	%r162, 0;
	@%p1 bra 	$L__BB0_14;
	mad.lo.s32 	%r6, %r44, %r2, %r4;
	mul.lo.s32 	%r7, %r1, %r3;
	add.s32 	%r50, %r7, %r4;
	shl.b32 	%r51, %r50, 2;
	mov.u32 	%r52, _ZZ15MatrixMulKernelPiS_S_iE3s_a;
	add.s32 	%r8, %r52, %r51;
	mov.u32 	%r53, _ZZ15MatrixMulKernelPiS_S_iE3s_b;
	add.s32 	%r9, %r53, %r51;
	and.b32  	%r10, %r3, 7;
	and.b32  	%r11, %r3, 2040;
	and.b32  	%r54, %r3, -8;
	neg.s32 	%r12, %r54;
	shl.b32 	%r55, %r4, 2;
	add.s32 	%r13, %r53, %r55;
	shl.b32 	%r14, %r3, 5;
	shl.b32 	%r56, %r7, 2;
	add.s32 	%r57, %r56, %r52;
	add.s32 	%r15, %r57, 16;
	shl.b32 	%r16, %r3, 2;
	cvta.to.global.u64 	%rd1, %rd3;
	cvta.to.global.u64 	%rd2, %rd4;
	mov.b32 	%r147, 0;
	mov.u32 	%r162, %r147;
$L__BB0_2:
	setp.lt.u32 	%p2, %r3, 8;
	add.s32 	%r60, %r6, %r147;
	mul.wide.u32 	%rd6, %r60, 4;
	add.s64 	%rd7, %rd1, %rd6;
	ld.global.u32 	%r61, [%rd7];
	st.shared.u32 	[%r8], %r61;
	add.s32 	%r62, %r147, %r1;
	mad.lo.s32 	%r63, %r62, %r44, %r5;
	mul.wide.u32 	%rd8, %r63, 4;
	add.s64 	%rd9, %rd2, %rd8;
	ld.global.u32 	%r64, [%rd9];
	st.shared.u32 	[%r9], %r64;
	bar.sync 	0;
	mov.b32 	%r157, 0;
	@%p2 bra 	$L__BB0_5;
	mov.u32 	%r149, %r15;
	mov.u32 	%r150, %r13;
	mov.u32 	%r151, %r12;
$L__BB0_4:
	.pragma "nounroll";
	ld.shared.u32 	%r65, [%r149+-16];
	ld.shared.u32 	%r66, [%r150];
	mad.lo.s32 	%r67, %r66, %r65, %r162;
	ld.shared.u32 	%r68, [%r149+-12];
	add.s32 	%r69, %r150, %r16;
	ld.shared.u32 	%r70, [%r69];
	mad.lo.s32 	%r71, %r70, %r68, %r67;
	ld.shared.u32 	%r72, [%r149+-8];
	add.s32 	%r73, %r69, %r16;
	ld.shared.u32 	%r74, [%r73];
	mad.lo.s32 	%r75, %r74, %r72, %r71;
	ld.shared.u32 	%r76, [%r149+-4];
	add.s32 	%r77, %r73, %r16;
	ld.shared.u32 	%r78, [%r77];
	mad.lo.s32 	%r79, %r78, %r76, %r75;
	ld.shared.u32 	%r80, [%r149];
	add.s32 	%r81, %r77, %r16;
	ld.shared.u32 	%r82, [%r81];
	mad.lo.s32 	%r83, %r82, %r80, %r79;
	ld.shared.u32 	%r84, [%r149+4];
	add.s32 	%r85, %r81, %r16;
	ld.shared.u32 	%r86, [%r85];
	mad.lo.s32 	%r87, %r86, %r84, %r83;
	ld.shared.u32 	%r88, [%r149+8];
	add.s32 	%r89, %r85, %r16;
	ld.shared.u32 	%r90, [%r89];
	mad.lo.s32 	%r91, %r90, %r88, %r87;
	ld.shared.u32 	%r92, [%r149+12];
	add.s32 	%r93, %r89, %r16;
	ld.shared.u32 	%r94, [%r93];
	mad.lo.s32 	%r162, %r94, %r92, %r91;
	add.s32 	%r151, %r151, 8;
	add.s32 	%r150, %r150, %r14;
	add.s32 	%r149, %r149, 32;
	setp.ne.s32 	%p3, %r151, 0;
	mov.u32 	%r157, %r11;
	@%p3 bra 	$L__BB0_4;
$L__BB0_5:
	setp.eq.s32 	%p4, %r10, 0;
	@%p4 bra 	$L__BB0_13;
	add.s32 	%r96, %r10, -1;
	setp.lt.u32 	%p5, %r96, 3;
	@%p5 bra 	$L__BB0_8;
	add.s32 	%r97, %r157, %r7;
	shl.b32 	%r98, %r97, 2;
	mov.u32 	%r99, _ZZ15MatrixMulKernelPiS_S_iE3s_a;
	add.s32 	%r100, %r99, %r98;
	ld.shared.u32 	%r101, [%r100];
	mad.lo.s32 	%r102, %r157, %r3, %r4;
	shl.b32 	%r103, %r102, 2;
	mov.u32 	%r104, _ZZ15MatrixMulKernelPiS_S_iE3s_b;
	add.s32 	%r105, %r104, %r103;
	ld.shared.u32 	%r106, [%r105];
	mad.lo.s32 	%r107, %r106, %r101, %r162;
	ld.shared.u32 	%r108, [%r100+4];
	add.s32 	%r109, %r105, %r16;
	ld.shared.u32 	%r110, [%r109];
	mad.lo.s32 	%r111, %r110, %r108, %r107;
	ld.shared.u32 	%r112, [%r100+8];
	add.s32 	%r113, %r109, %r16;
	ld.shared.u32 	%r114, [%r113];
	mad.lo.s32 	%r115, %r114, %r112, %r111;
	ld.shared.u32 	%r116, [%r100+12];
	add.s32 	%r117, %r113, %r16;
	ld.shared.u32 	%r118, [%r117];
	mad.lo.s32 	%r162, %r118, %r116, %r115;
	add.s32 	%r157, %r157, 4;
$L__BB0_8:
	and.b32  	%r120, %r3, 3;
	setp.eq.s32 	%p6, %r120, 0;
	@%p6 bra 	$L__BB0_13;
	setp.eq.s32 	%p7, %r120, 1;
	@%p7 bra 	$L__BB0_11;
	add.s32 	%r121, %r157, %r7;
	shl.b32 	%r122, %r121, 2;
	mov.u32 	%r123, _ZZ15MatrixMulKernelPiS_S_iE3s_a;
	add.s32 	%r124, %r123, %r122;
	ld.shared.u32 	%r125, [%r124];
	mad.lo.s32 	%r126, %r157, %r3, %r4;
	shl.b32 	%r127, %r126, 2;
	mov.u32 	%r128, _ZZ15MatrixMulKernelPiS_S_iE3s_b;
	add.s32 	%r129, %r128, %r127;
	ld.shared.u32 	%r130, [%r129];
	mad.lo.s32 	%r131, %r130, %r125, %r162;
	ld.shared.u32 	%r132, [%r124+4];
	add.s32 	%r133, %r129, %r16;
	ld.shared.u32 	%r134, [%r133];
	mad.lo.s32 	%r162, %r134, %r132, %r131;
	add.s32 	%r157, %r157, 2;
$L__BB0_11:
	and.b32  	%r135, %r3, 1;
	setp.eq.b32 	%p8, %r135, 1;
	not.pred 	%p9, %p8;
	@%p9 bra 	$L__BB0_13;
	add.s32 	%r136, %r157, %r7;
	shl.b32 	%r137, %r136, 2;
	mov.u32 	%r138, _ZZ15MatrixMulKernelPiS_S_iE3s_a;
	add.s32 	%r139, %r138, %r137;
	ld.shared.u32 	%r140, [%r139];
	mad.lo.s32 	%r141, %r157, %r3, %r4;
	shl.b32 	%r142, %r141, 2;
	mov.u32 	%r143, _ZZ15MatrixMulKernelPiS_S_iE3s_b;
	add.s32 	%r144, %r143, %r142;
	ld.shared.u32 	%r145, [%r144];
	mad.lo.s32 	%r162, %r145, %r140, %r162;
$L__BB0_13:
	bar.sync 	0;
	add.s32 	%r147, %r147, %r3;
	setp.lt.s32 	%p10, %r147, %r44;
	@%p10 bra 	$L__BB0_2;
$L__BB0_14:
	cvta.to.global.u64 	%rd10, %rd5;
	mad.lo.s32 	%r146, %r44, %r2, %r5;
	mul.wide.s32 	%rd11, %r146, 4;
	add.s64 	%rd12, %rd10, %rd11;
	st.global.u32 	[%rd12], %r162;
	ret;

}


// ===== COMPILED SASS (sm_100) =====

	.target	sm_100

	.elftype	@"ET_EXEC"


//--------------------- .note.nv.tkinfo           --------------------------
	.section	.note.nv.tkinfo,"",@"SHT_NOTE"
	.sectionflags	@"SHF_NOTE_NV_TKINFO"
	.tkinfo
        /*0018*/ 	.word	0x00000002
        /*0030*/ 	.string	""
        /*0030*/ 	.string	"ptxas"
        /*0030*/ 	.string	"Cuda compilation tools, release 13.0, V13.0.88"
        /*0030*/ 	.string	"Build cuda_13.0.r13.0/compiler.36424714_0"
        /*0030*/ 	.string	"-arch sm_100 -m 64 "



//--------------------- .note.nv.cuinfo           --------------------------
	.section	.note.nv.cuinfo,"",@"SHT_NOTE"
	.sectionflags	@"SHF_NOTE_NV_CUINFO"
        /*0018*/ 	.short	0x0002
        /*001a*/ 	.short	0x0064
        /*001c*/ 	.short	0x0082
	.zero		2


//--------------------- .nv.info                  --------------------------
	.section	.nv.info,"",@"SHT_CUDA_INFO"
	.align	4


	//----- nvinfo : EIATTR_REGCOUNT
	.align		4
        /*0000*/ 	.byte	0x04, 0x2f
        /*0002*/ 	.short	(.L_1 - .L_0)
	.align		4
.L_0:
        /*0004*/ 	.word	index@(_Z15MatrixMulKernelPiS_S_i)
        /*0008*/ 	.word	0x00000020


	//----- nvinfo : EIATTR_FRAME_SIZE
	.align		4
.L_1:
        /*000c*/ 	.byte	0x04, 0x11
        /*000e*/ 	.short	(.L_3 - .L_2)
	.align		4
.L_2:
        /*0010*/ 	.word	index@(_Z15MatrixMulKernelPiS_S_i)
        /*0014*/ 	.word	0x00000000


	//----- nvinfo : EIATTR_MIN_STACK_SIZE
	.align		4
.L_3:
        /*0018*/ 	.byte	0x04, 0x12
        /*001a*/ 	.short	(.L_5 - .L_4)
	.align		4
.L_4:
        /*001c*/ 	.word	index@(_Z15MatrixMulKernelPiS_S_i)
        /*0020*/ 	.word	0x00000000
.L_5:


//--------------------- .nv.compat                --------------------------
	.section	.nv.compat,"",@"SHT_CUDA_COMPAT_INFO"
	.align	4
        /*0000*/ 	.byte	0x02, 0x09, 0x00, 0x00, 0x02, 0x02, 0x01, 0x00, 0x02, 0x05, 0x05, 0x00, 0x03, 0x07, 0x01, 0x01
        /*0010*/ 	.byte	0x02, 0x03, 0x00, 0x00, 0x02, 0x06, 0x01, 0x00, 0x04, 0x0b, 0x08, 0x00, 0x09, 0x00, 0x00, 0x00
        /*0020*/ 	.byte	0x00, 0x00, 0x00, 0x00


//--------------------- .nv.info._Z15MatrixMulKernelPiS_S_i --------------------------
	.section	.nv.info._Z15MatrixMulKernelPiS_S_i,"",@"SHT_CUDA_INFO"
	.sectionflags	@""
	.align	4


	//----- nvinfo : EIATTR_CUDA_API_VERSION
	.align		4
        /*0000*/ 	.byte	0x04, 0x37
        /*0002*/ 	.short	(.L_7 - .L_6)
.L_6:
        /*0004*/ 	.word	0x00000082


	//----- nvinfo : EIATTR_KPARAM_INFO
	.align		4
.L_7:
        /*0008*/ 	.byte	0x04, 0x17
        /*000a*/ 	.short	(.L_9 - .L_8)
.L_8:
        /*000c*/ 	.word	0x00000000
        /*0010*/ 	.short	0x0003
        /*0012*/ 	.short	0x0018
        /*0014*/ 	.byte	0x00, 0xf0, 0x11, 0x00


	//----- nvinfo : EIATTR_KPARAM_INFO
	.align		4
.L_9:
        /*0018*/ 	.byte	0x04, 0x17
        /*001a*/ 	.short	(.L_11 - .L_10)
.L_10:
        /*001c*/ 	.word	0x00000000
        /*0020*/ 	.short	0x0002
        /*0022*/ 	.short	0x0010
        /*0024*/ 	.byte	0x00, 0xf5, 0x21, 0x00


	//----- nvinfo : EIATTR_KPARAM_INFO
	.align		4
.L_11:
        /*0028*/ 	.byte	0x04, 0x17
        /*002a*/ 	.short	(.L_13 - .L_12)
.L_12:
        /*002c*/ 	.word	0x00000000
        /*0030*/ 	.short	0x0001
        /*0032*/ 	.short	0x0008
        /*0034*/ 	.byte	0x00, 0xf5, 0x21, 0x00


	//----- nvinfo : EIATTR_KPARAM_INFO
	.align		4
.L_13:
        /*0038*/ 	.byte	0x04, 0x17
        /*003a*/ 	.short	(.L_15 - .L_14)
.L_14:
        /*003c*/ 	.word	0x00000000
        /*0040*/ 	.short	0x0000
        /*0042*/ 	.short	0x0000
        /*0044*/ 	.byte	0x00, 0xf5, 0x21, 0x00


	//----- nvinfo : EIATTR_SPARSE_MMA_MASK
	.align		4
.L_15:
        /*0048*/ 	.byte	0x03, 0x50
        /*004a*/ 	.short	0x0000


	//----- nvinfo : EIATTR_MAXREG_COUNT
	.align		4
        /*004c*/ 	.byte	0x03, 0x1b
        /*004e*/ 	.short	0x00ff


	//----- nvinfo : EIATTR_NUM_BARRIERS
	.align		4
        /*0050*/ 	.byte	0x02, 0x4c
        /*0052*/ 	.byte	0x01
	.zero		1


	//----- nvinfo : EIATTR_MERCURY_ISA_VERSION
	.align		4
        /*0054*/ 	.byte	0x03, 0x5f
        /*0056*/ 	.short	0x0101


	//----- nvinfo : EIATTR_VRC_CTA_INIT_COUNT
	.align		4
        /*0058*/ 	.byte	0x02, 0x4a
	.zero		1
	.zero		1


	//----- nvinfo : EIATTR_EXIT_INSTR_OFFSETS
	.align		4
        /*005c*/ 	.byte	0x04, 0x1c
        /*005e*/ 	.short	(.L_17 - .L_16)


	//   ....[0]....
.L_16:
        /*0060*/ 	.word	0x00000a30


	//----- nvinfo : EIATTR_CBANK_PARAM_SIZE
	.align		4
.L_17:
        /*0064*/ 	.byte	0x03, 0x19
        /*0066*/ 	.short	0x001c


	//----- nvinfo : EIATTR_PARAM_CBANK
	.align		4
        /*0068*/ 	.byte	0x04, 0x0a
        /*006a*/ 	.short	(.L_19 - .L_18)
	.align		4
.L_18:
        /*006c*/ 	.word	index@(.nv.constant0._Z15MatrixMulKernelPiS_S_i)
        /*0070*/ 	.short	0x0380
        /*0072*/ 	.short	0x001c


	//----- nvinfo : EIATTR_SW_WAR
	.align		4
.L_19:
        /*0074*/ 	.byte	0x04, 0x36
        /*0076*/ 	.short	(.L_21 - .L_20)
.L_20:
        /*0078*/ 	.word	0x00000008
.L_21:


//--------------------- .nv.callgraph             --------------------------
	.section	.nv.callgraph,"",@"SHT_CUDA_CALLGRAPH"
	.align	4
	.sectionentsize	8
	.align		4
        /*0000*/ 	.word	0x00000000
	.align		4
        /*0004*/ 	.word	0xffffffff
	.align		4
        /*0008*/ 	.word	0x00000000
	.align		4
        /*000c*/ 	.word	0xfffffffe
	.align		4
        /*0010*/ 	.word	0x00000000
	.align		4
        /*0014*/ 	.word	0xfffffffd
	.align		4
        /*0018*/ 	.word	0x00000000
	.align		4
        /*001c*/ 	.word	0xfffffffc


//--------------------- .text._Z15MatrixMulKernelPiS_S_i --------------------------
	.section	.text._Z15MatrixMulKernelPiS_S_i,"ax",@progbits
	.align	128
        .global         _Z15MatrixMulKernelPiS_S_i
        .type           _Z15MatrixMulKernelPiS_S_i,@function
        .size           _Z15MatrixMulKernelPiS_S_i,(.L_x_8 - _Z15MatrixMulKernelPiS_S_i)
        .other          _Z15MatrixMulKernelPiS_S_i,@"STO_CUDA_ENTRY STV_DEFAULT"
_Z15MatrixMulKernelPiS_S_i:
.text._Z15MatrixMulKernelPiS_S_i:
[----:B------:R-:W-:Y:S01]  /*0000*/  LDC R1, c[0x0][0x37c] ;  /* 0x0000df00ff017b82 */ /* 0x000fe20000000800 */
[----:B------:R-:W0:Y:S01]  /*0010*/  S2R R0, SR_TID.Y ;  /* 0x0000000000007919 */ /* 0x000e220000002200 */
[----:B------:R-:W1:Y:S06]  /*0020*/  LDCU UR7, c[0x0][0x398] ;  /* 0x00007300ff0777ac */ /* 0x000e6c0008000800 */
[----:B------:R-:W0:Y:S01]  /*0030*/  LDC R9, c[0x0][0x364] ;  /* 0x0000d900ff097b82 */ /* 0x000e220000000800 */
[----:B------:R-:W-:Y:S01]  /*0040*/  HFMA2 R19, -RZ, RZ, 0, 0 ;  /* 0x00000000ff137431 */ /* 0x000fe200000001ff */
[----:B------:R-:W2:Y:S01]  /*0050*/  S2R R6, SR_TID.X ;  /* 0x0000000000067919 */ /* 0x000ea20000002100 */
[----:B------:R-:W3:Y:S05]  /*0060*/  LDCU.64 UR8, c[0x0][0x358] ;  /* 0x00006b00ff0877ac */ /* 0x000eea0008000a00 */
[----:B------:R-:W0:Y:S08]  /*0070*/  S2UR UR4, SR_CTAID.Y ;  /* 0x00000000000479c3 */ /* 0x000e300000002600 */
[----:B------:R-:W2:Y:S01]  /*0080*/  S2UR UR5, SR_CTAID.X ;  /* 0x00000000000579c3 */ /* 0x000ea20000002500 */
[----:B-1----:R-:W-:-:S07]  /*0090*/  UISETP.GE.AND UP0, UPT, UR7, 0x1, UPT ;  /* 0x000000010700788c */ /* 0x002fce000bf06270 */
[----:B------:R-:W2:Y:S01]  /*00a0*/  LDC R7, c[0x0][0x360] ;  /* 0x0000d800ff077b82 */ /* 0x000ea20000000800 */
[----:B0-----:R-:W-:Y:S02]  /*00b0*/  IMAD R9, R9, UR4, R0 ;  /* 0x0000000409097c24 */ /* 0x001fe4000f8e0200 */
[----:B--2---:R-:W-:Y:S01]  /*00c0*/  IMAD R8, R7, UR5, R6 ;  /* 0x0000000507087c24 */ /* 0x004fe2000f8e0206 */
[----:B---3--:R-:W-:Y:S06]  /*00d0*/  BRA.U !UP0, `(.L_x_0) ;  /* 0x0000000908447547 */ /* 0x008fec000b800000 */
[----:B------:R-:W0:Y:S01]  /*00e0*/  S2UR UR6, SR_CgaCtaId ;  /* 0x00000000000679c3 */ /* 0x000e220000008800 */
[----:B------:R-:W-:Y:S01]  /*00f0*/  UMOV UR4, 0x400 ;  /* 0x0000040000047882 */ /* 0x000fe20000000000 */
[----:B------:R-:W-:Y:S01]  /*0100*/  IMAD R11, R0, R7, RZ ;  /* 0x00000007000b7224 */ /* 0x000fe200078e02ff */
[----:B------:R-:W-:Y:S01]  /*0110*/  UIADD3 UR5, UPT, UPT, UR4, 0x1000, URZ ;  /* 0x0000100004057890 */ /* 0x000fe2000fffe0ff */
[----:B------:R-:W-:Y:S01]  /*0120*/  LOP3.LUT R14, R7, 0xfffffff8, RZ, 0xc0, !PT ;  /* 0xfffffff8070e7812 */ /* 0x000fe200078ec0ff */
[----:B------:R-:W-:Y:S01]  /*0130*/  IMAD R10, R9, UR7, R6 ;  /* 0x00000007090a7c24 */ /* 0x000fe2000f8e0206 */
[----:B------:R-:W-:Y:S01]  /*0140*/  LOP3.LUT R21, R7, 0x7, RZ, 0xc0, !PT ;  /* 0x0000000707157812 */ /* 0x000fe200078ec0ff */
[----:B------:R-:W-:Y:S01]  /*0150*/  IMAD.MOV.U32 R13, RZ, RZ, RZ ;  /* 0x000000ffff0d7224 */ /* 0x000fe200078e00ff */
[----:B------:R-:W-:Y:S01]  /*0160*/  IADD3 R16, PT, PT, R11, R6, RZ ;  /* 0x000000060b107210 */ /* 0x000fe20007ffe0ff */
[----:B------:R-:W-:Y:S01]  /*0170*/  IMAD.MOV.U32 R19, RZ, RZ, RZ ;  /* 0x000000ffff137224 */ /* 0x000fe200078e00ff */
[----:B------:R-:W-:-:S02]  /*0180*/  LOP3.LUT R12, R7, 0x7f8, RZ, 0xc0, !PT ;  /* 0x000007f8070c7812 */ /* 0x000fc400078ec0ff */
[----:B------:R-:W-:Y:S01]  /*0190*/  IADD3 R14, PT, PT, -R14, RZ, RZ ;  /* 0x000000ff0e0e7210 */ /* 0x000fe20007ffe1ff */
[----:B0-----:R-:W-:Y:S02]  /*01a0*/  ULEA UR4, UR6, UR4, 0x18 ;  /* 0x0000000406047291 */ /* 0x001fe4000f8ec0ff */
[----:B------:R-:W-:-:S04]  /*01b0*/  ULEA UR5, UR6, UR5, 0x18 ;  /* 0x0000000506057291 */ /* 0x000fc8000f8ec0ff */
[----:B------:R-:W-:Y:S02]  /*01c0*/  LEA R17, R11, UR4, 0x2 ;  /* 0x000000040b117c11 */ /* 0x000fe4000f8e10ff */
[C---:B------:R-:W-:Y:S02]  /*01d0*/  LEA R15, R16.reuse, UR4, 0x2 ;  /* 0x00000004100f7c11 */ /* 0x040fe4000f8e10ff */
[----:B------:R-:W-:Y:S01]  /*01e0*/  LEA R16, R16, UR5, 0x2 ;  /* 0x0000000510107c11 */ /* 0x000fe2000f8e10ff */
[----:B------:R-:W-:Y:S01]  /*01f0*/  VIADD R17, R17, 0x10 ;  /* 0x0000001011117836 */ /* 0x000fe20000000000 */
[----:B------:R-:W-:-:S07]  /*0200*/  LEA R18, R6, UR5, 0x2 ;  /* 0x0000000506127c11 */ /* 0x000fce000f8e10ff */
.L_x_6:
[----:B0-----:R-:W0:Y:S01]  /*0210*/  LDC.64 R4, c[0x0][0x380] ;  /* 0x0000e000ff047b82 */ /* 0x001e220000000a00 */
[----:B------:R-:W1:Y:S01]  /*0220*/  LDCU UR7, c[0x0][0x398] ;  /* 0x00007300ff0777ac */ /* 0x000e620008000800 */
[----:B------:R-:W-:Y:S01]  /*0230*/  IADD3 R25, PT, PT, R0, R13, RZ ;  /* 0x0000000d00197210 */ /* 0x000fe20007ffe0ff */
[----:B------:R-:W-:-:S05]  /*0240*/  IMAD.IADD R23, R10, 0x1, R13 ;  /* 0x000000010a177824 */ /* 0x000fca00078e020d */
[----:B------:R-:W2:Y:S01]  /*0250*/  LDC.64 R2, c[0x0][0x388] ;  /* 0x0000e200ff027b82 */ /* 0x000ea20000000a00 */
[----:B-1----:R-:W-:Y:S02]  /*0260*/  IMAD R25, R25, UR7, R8 ;  /* 0x0000000719197c24 */ /* 0x002fe4000f8e0208 */
[----:B0-----:R-:W-:-:S06]  /*0270*/  IMAD.WIDE.U32 R4, R23, 0x4, R4 ;  /* 0x0000000417047825 */ /* 0x001fcc00078e0004 */
[----:B------:R-:W3:Y:S01]  /*0280*/  LDG.E R4, desc[UR8][R4.64] ;  /* 0x0000000804047981 */ /* 0x000ee2000c1e1900 */
[----:B--2---:R-:W-:-:S06]  /*0290*/  IMAD.WIDE.U32 R2, R25, 0x4, R2 ;  /* 0x0000000419027825 */ /* 0x004fcc00078e0002 */
[----:B------:R-:W2:Y:S01]  /*02a0*/  LDG.E R3, desc[UR8][R2.64] ;  /* 0x0000000802037981 */ /* 0x000ea2000c1e1900 */
[C---:B------:R-:W-:Y:S02]  /*02b0*/  ISETP.GE.U32.AND P1, PT, R7.reuse, 0x8, PT ;  /* 0x000000080700780c */ /* 0x040fe40003f26070 */
[----:B------:R-:W-:Y:S01]  /*02c0*/  IADD3 R13, PT, PT, R7, R13, RZ ;  /* 0x0000000d070d7210 */ /* 0x000fe20007ffe0ff */
[----:B------:R-:W-:-:S03]  /*02d0*/  IMAD.MOV.U32 R20, RZ, RZ, RZ ;  /* 0x000000ffff147224 */ /* 0x000fc600078e00ff */
[----:B------:R-:W-:Y:S01]  /*02e0*/  ISETP.GE.AND P0, PT, R13, UR7, PT ;  /* 0x000000070d007c0c */ /* 0x000fe2000bf06270 */
[----:B---3--:R0:W-:Y:S04]  /*02f0*/  STS [R15], R4 ;  /* 0x000000040f007388 */ /* 0x0081e80000000800 */
[----:B--2---:R0:W-:Y:S01]  /*0300*/  STS [R16], R3 ;  /* 0x0000000310007388 */ /* 0x0041e20000000800 */
[----:B------:R-:W-:Y:S06]  /*0310*/  BAR.SYNC.DEFER_BLOCKING 0x0 ;  /* 0x0000000000007b1d */ /* 0x000fec0000010000 */
[----:B------:R-:W-:Y:S05]  /*0320*/  @!P1 BRA `(.L_x_1) ;  /* 0x0000000000a09947 */ /* 0x000fea0003800000 */
[----:B------:R-:W-:Y:S01]  /*0330*/  MOV R2, R17 ;  /* 0x0000001100027202 */ /* 0x000fe20000000f00 */
[----:B0-----:R-:W-:Y:S01]  /*0340*/  IMAD.MOV.U32 R4, RZ, RZ, R18 ;  /* 0x000000ffff047224 */ /* 0x001fe200078e0012 */
[----:B------:R-:W-:-:S07]  /*0350*/  MOV R3, R14 ;  /* 0x0000000e00037202 */ /* 0x000fce0000000f00 */
.L_x_2:
[----:B------:R-:W-:Y:S01]  /*0360*/  LDS R20, [R2+-0x10] ;  /* 0xfffff00002147984 */ /* 0x000fe20000000800 */
[----:B------:R-:W-:Y:S01]  /*0370*/  IMAD R24, R7, 0x4, R4 ;  /* 0x0000000407187824 */ /* 0x000fe200078e0204 */
[----:B------:R-:W-:Y:S02]  /*0380*/  IADD3 R3, PT, PT, R3, 0x8, RZ ;  /* 0x0000000803037810 */ /* 0x000fe40007ffe0ff */
[----:B------:R0:W1:Y:S02]  /*0390*/  LDS R5, [R4] ;  /* 0x0000000004057984 */ /* 0x0000640000000800 */
[----:B------:R-:W-:Y:S02]  /*03a0*/  LEA R26, R7, R24, 0x2 ;  /* 0x00000018071a7211 */ /* 0x000fe400078e10ff */
[----:B------:R-:W-:Y:S01]  /*03b0*/  LDS R22, [R2+-0xc] ;  /* 0xfffff40002167984 */ /* 0x000fe20000000800 */
[----:B------:R-:W-:Y:S02]  /*03c0*/  ISETP.NE.AND P1, PT, R3, RZ, PT ;  /* 0x000000ff0300720c */ /* 0x000fe40003f25270 */
[C---:B------:R-:W-:Y:S01]  /*03d0*/  IMAD R25, R7.reuse, 0x4, R26 ;  /* 0x0000000407197824 */ /* 0x040fe200078e021a */
[----:B------:R2:W3:Y:S01]  /*03e0*/  LDS R23, [R24] ;  /* 0x0000000018177984 */ /* 0x0004e20000000800 */
[----:B0-----:R-:W-:-:S03]  /*03f0*/  LEA R4, R7, R4, 0x5 ;  /* 0x0000000407047211 */ /* 0x001fc600078e28ff */
[C---:B------:R-:W-:Y:S01]  /*0400*/  LEA R29, R7.reuse, R25, 0x2 ;  /* 0x00000019071d7211 */ /* 0x040fe200078e10ff */
[----:B------:R-:W-:Y:S04]  /*0410*/  LDS R28, [R2+-0x4] ;  /* 0xfffffc00021c7984 */ /* 0x000fe80000000800 */
[----:B------:R-:W-:Y:S01]  /*0420*/  LDS R27, [R25] ;  /* 0x00000000191b7984 */ /* 0x000fe20000000800 */
[----:B--2---:R-:W-:Y:S02]  /*0430*/  IMAD R24, R7, 0x4, R29 ;  /* 0x0000000407187824 */ /* 0x004fe400078e021d */
[----:B-1----:R-:W-:Y:S02]  /*0440*/  IMAD R19, R20, R5, R19 ;  /* 0x0000000514137224 */ /* 0x002fe400078e0213 */
[----:B------:R-:W-:Y:S04]  /*0450*/  LDS R5, [R2+-0x8] ;  /* 0xfffff80002057984 */ /* 0x000fe80000000800 */
[----:B------:R0:W1:Y:S01]  /*0460*/  LDS R20, [R26] ;  /* 0x000000001a147984 */ /* 0x0000620000000800 */
[----:B---3--:R-:W-:-:S03]  /*0470*/  IMAD R23, R22, R23, R19 ;  /* 0x0000001716177224 */ /* 0x008fc600078e0213 */
[----:B------:R-:W-:Y:S04]  /*0480*/  LDS R19, [R2] ;  /* 0x0000000002137984 */ /* 0x000fe80000000800 */
[----:B------:R-:W2:Y:S01]  /*0490*/  LDS R22, [R29] ;  /* 0x000000001d167984 */ /* 0x000ea20000000800 */
[----:B0-----:R-:W-:Y:S01]  /*04a0*/  LEA R26, R7, R24, 0x2 ;  /* 0x00000018071a7211 */ /* 0x001fe200078e10ff */
[----:B-1----:R-:W-:Y:S02]  /*04b0*/  IMAD R5, R5, R20, R23 ;  /* 0x0000001405057224 */ /* 0x002fe400078e0217 */
[----:B------:R-:W-:Y:S02]  /*04c0*/  LDS R20, [R2+0x4] ;  /* 0x0000040002147984 */ /* 0x000fe40000000800 */
[----:B------:R-:W-:-:S02]  /*04d0*/  IMAD R23, R7, 0x4, R26 ;  /* 0x0000000407177824 */ /* 0x000fc400078e021a */
[----:B------:R-:W-:Y:S01]  /*04e0*/  IMAD R27, R28, R27, R5 ;  /* 0x0000001b1c1b7224 */ /* 0x000fe200078e0205 */
[----:B------:R-:W-:Y:S03]  /*04f0*/  LDS R26, [R26] ;  /* 0x000000001a1a7984 */ /* 0x000fe60000000800 */
[----:B--2---:R-:W-:Y:S01]  /*0500*/  IMAD R19, R19, R22, R27 ;  /* 0x0000001613137224 */ /* 0x004fe200078e021b */
[----:B------:R-:W0:Y:S04]  /*0510*/  LDS R5, [R24] ;  /* 0x0000000018057984 */ /* 0x000e280000000800 */
[----:B------:R-:W1:Y:S04]  /*0520*/  LDS R22, [R2+0x8] ;  /* 0x0000080002167984 */ /* 0x000e680000000800 */
[----:B------:R-:W-:Y:S04]  /*0530*/  LDS R23, [R23] ;  /* 0x0000000017177984 */ /* 0x000fe80000000800 */
[----:B------:R2:W3:Y:S02]  /*0540*/  LDS R28, [R2+0xc] ;  /* 0x00000c00021c7984 */ /* 0x0004e40000000800 */
[----:B--2---:R-:W-:-:S02]  /*0550*/  VIADD R2, R2, 0x20 ;  /* 0x0000002002027836 */ /* 0x004fc40000000000 */
[----:B0-----:R-:W-:-:S04]  /*0560*/  IMAD R5, R20, R5, R19 ;  /* 0x0000000514057224 */ /* 0x001fc800078e0213 */
[----:B-1----:R-:W-:-:S04]  /*0570*/  IMAD R5, R22, R26, R5 ;  /* 0x0000001a16057224 */ /* 0x002fc800078e0205 */
[----:B---3--:R-:W-:Y:S01]  /*0580*/  IMAD R19, R28, R23, R5 ;  /* 0x000000171c137224 */ /* 0x008fe200078e0205 */
[----:B------:R-:W-:Y:S06]  /*0590*/  @P1 BRA `(.L_x_2) ;  /* 0xfffffffc00701947 */ /* 0x000fec000383ffff */
[----:B------:R-:W-:-:S07]  /*05a0*/  MOV R20, R12 ;  /* 0x0000000c00147202 */ /* 0x000fce0000000f00 */
.L_x_1:
[----:B------:R-:W-:-:S13]  /*05b0*/  ISETP.NE.AND P1, PT, R21, RZ, PT ;  /* 0x000000ff1500720c */ /* 0x000fda0003f25270 */
[----:B------:R-:W-:Y:S05]  /*05c0*/  @!P1 BRA `(.L_x_3) ;  /* 0x0000000400009947 */ /* 0x000fea0003800000 */
[----:B------:R-:W-:Y:S02]  /*05d0*/  IADD3 R2, PT, PT, R21, -0x1, RZ ;  /* 0xffffffff15027810 */ /* 0x000fe40007ffe0ff */
[----:B------:R-:W-:Y:S02]  /*05e0*/  LOP3.LUT P2, R26, R7, 0x3, RZ, 0xc0, !PT ;  /* 0x00000003071a7812 */ /* 0x000fe4000784c0ff */
[----:B------:R-:W-:-:S13]  /*05f0*/  ISETP.GE.U32.AND P1, PT, R2, 0x3, PT ;  /* 0x000000030200780c */ /* 0x000fda0003f26070 */
[----:B------:R-:W-:Y:S05]  /*0600*/  @!P1 BRA `(.L_x_4) ;  /* 0x0000000000649947 */ /* 0x000fea0003800000 */
[----:B------:R-:W1:Y:S01]  /*0610*/  S2UR UR5, SR_CgaCtaId ;  /* 0x00000000000579c3 */ /* 0x000e620000008800 */
[----:B------:R-:W-:Y:S01]  /*0620*/  UMOV UR4, 0x400 ;  /* 0x0000040000047882 */ /* 0x000fe20000000000 */
[C---:B0-----:R-:W-:Y:S01]  /*0630*/  IMAD R3, R20.reuse, R7, R6 ;  /* 0x0000000714037224 */ /* 0x041fe200078e0206 */
[----:B------:R-:W-:Y:S01]  /*0640*/  UIADD3 UR6, UPT, UPT, UR4, 0x1000, URZ ;  /* 0x0000100004067890 */ /* 0x000fe2000fffe0ff */
[----:B------:R-:W-:Y:S01]  /*0650*/  IMAD.IADD R2, R11, 0x1, R20 ;  /* 0x000000010b027824 */ /* 0x000fe200078e0214 */
[----:B------:R-:W-:Y:S02]  /*0660*/  IADD3 R20, PT, PT, R20, 0x4, RZ ;  /* 0x0000000414147810 */ /* 0x000fe40007ffe0ff */
[----:B-1----:R-:W-:Y:S02]  /*0670*/  ULEA UR6, UR5, UR6, 0x18 ;  /* 0x0000000605067291 */ /* 0x002fe4000f8ec0ff */
[----:B------:R-:W-:-:S04]  /*0680*/  ULEA UR4, UR5, UR4, 0x18 ;  /* 0x0000000405047291 */ /* 0x000fc8000f8ec0ff */
[----:B------:R-:W-:Y:S02]  /*0690*/  LEA R24, R3, UR6, 0x2 ;  /* 0x0000000603187c11 */ /* 0x000fe4000f8e10ff */
[----:B------:R-:W-:Y:S02]  /*06a0*/  LEA R25, R2, UR4, 0x2 ;  /* 0x0000000402197c11 */ /* 0x000fe4000f8e10ff */
[C---:B------:R-:W-:Y:S02]  /*06b0*/  LEA R22, R7.reuse, R24, 0x2 ;  /* 0x0000001807167211 */ /* 0x040fe400078e10ff */
[----:B------:R-:W-:Y:S02]  /*06c0*/  LDS R24, [R24] ;  /* 0x0000000018187984 */ /* 0x000fe40000000800 */
[C---:B------:R-:W-:Y:S02]  /*06d0*/  LEA R28, R7.reuse, R22, 0x2 ;  /* 0x00000016071c7211 */ /* 0x040fe400078e10ff */
[----:B------:R-:W0:Y:S03]  /*06e0*/  LDS R4, [R25] ;  /* 0x0000000019047984 */ /* 0x000e260000000800 */
[----:B------:R-:W-:Y:S01]  /*06f0*/  IMAD R27, R7, 0x4, R28 ;  /* 0x00000004071b7824 */ /* 0x000fe200078e021c */
[----:B------:R-:W-:Y:S04]  /*0700*/  LDS R3, [R25+0x4] ;  /* 0x0000040019037984 */ /* 0x000fe80000000800 */
[----:B------:R-:W1:Y:S04]  /*0710*/  LDS R22, [R22] ;  /* 0x0000000016167984 */ /* 0x000e680000000800 */
[----:B------:R-:W-:Y:S04]  /*0720*/  LDS R2, [R28] ;  /* 0x000000001c027984 */ /* 0x000fe80000000800 */
[----:B------:R-:W2:Y:S04]  /*0730*/  LDS R23, [R25+0x8] ;  /* 0x0000080019177984 */ /* 0x000ea80000000800 */
[----:B------:R-:W-:Y:S04]  /*0740*/  LDS R5, [R25+0xc] ;  /* 0x00000c0019057984 */ /* 0x000fe80000000800 */
[----:B------:R-:W3:Y:S01]  /*0750*/  LDS R27, [R27] ;  /* 0x000000001b1b7984 */ /* 0x000ee20000000800 */
[----:B0-----:R-:W-:-:S04]  /*0760*/  IMAD R4, R4, R24, R19 ;  /* 0x0000001804047224 */ /* 0x001fc800078e0213 */
[----:B-1----:R-:W-:-:S04]  /*0770*/  IMAD R3, R3, R22, R4 ;  /* 0x0000001603037224 */ /* 0x002fc800078e0204 */
[----:B--2---:R-:W-:-:S04]  /*0780*/  IMAD R2, R23, R2, R3 ;  /* 0x0000000217027224 */ /* 0x004fc800078e0203 */
[----:B---3--:R-:W-:-:S07]  /*0790*/  IMAD R19, R5, R27, R2 ;  /* 0x0000001b05137224 */ /* 0x008fce00078e0202 */
.L_x_4:
[----:B------:R-:W-:Y:S05]  /*07a0*/  @!P2 BRA `(.L_x_3) ;  /* 0x000000000088a947 */ /* 0x000fea0003800000 */
[----:B------:R-:W-:Y:S02]  /*07b0*/  ISETP.NE.AND P1, PT, R26, 0x1, PT ;  /* 0x000000011a00780c */ /* 0x000fe40003f25270 */
[----:B------:R-:W-:-:S04]  /*07c0*/  LOP3.LUT R2, R7, 0x1, RZ, 0xc0, !PT ;  /* 0x0000000107027812 */ /* 0x000fc800078ec0ff */
[----:B------:R-:W-:-:S07]  /*07d0*/  ISETP.NE.U32.AND P2, PT, R2, 0x1, PT ;  /* 0x000000010200780c */ /* 0x000fce0003f45070 */
[----:B------:R-:W-:Y:S06]  /*07e0*/  @!P1 BRA `(.L_x_5) ;  /* 0x0000000000449947 */ /* 0x000fec0003800000 */
[----:B------:R-:W1:Y:S01]  /*07f0*/  S2UR UR5, SR_CgaCtaId ;  /* 0x00000000000579c3 */ /* 0x000e620000008800 */
[----:B------:R-:W-:Y:S01]  /*0800*/  UMOV UR4, 0x400 ;  /* 0x0000040000047882 */ /* 0x000fe20000000000 */
[C---:B0-----:R-:W-:Y:S01]  /*0810*/  IMAD R3, R20.reuse, R7, R6 ;  /* 0x0000000714037224 */ /* 0x041fe200078e0206 */
[----:B------:R-:W-:Y:S01]  /*0820*/  UIADD3 UR6, UPT, UPT, UR4, 0x1000, URZ ;  /* 0x0000100004067890 */ /* 0x000fe2000fffe0ff */
[----:B------:R-:W-:Y:S02]  /*0830*/  IADD3 R2, PT, PT, R11, R20, RZ ;  /* 0x000000140b027210 */ /* 0x000fe40007ffe0ff */
[----:B------:R-:W-:Y:S01]  /*0840*/  IADD3 R20, PT, PT, R20, 0x2, RZ ;  /* 0x0000000214147810 */ /* 0x000fe20007ffe0ff */
[----:B-1----:R-:W-:Y:S02]  /*0850*/  ULEA UR6, UR5, UR6, 0x18 ;  /* 0x0000000605067291 */ /* 0x002fe4000f8ec0ff */
[----:B------:R-:W-:-:S04]  /*0860*/  ULEA UR4, UR5, UR4, 0x18 ;  /* 0x0000000405047291 */ /* 0x000fc8000f8ec0ff */
[----:B------:R-:W-:Y:S02]  /*0870*/  LEA R22, R3, UR6, 0x2 ;  /* 0x0000000603167c11 */ /* 0x000fe4000f8e10ff */
[----:B------:R-:W-:-:S03]  /*0880*/  LEA R2, R2, UR4, 0x2 ;  /* 0x0000000402027c11 */ /* 0x000fc6000f8e10ff */
[----:B------:R-:W-:Y:S02]  /*0890*/  IMAD R5, R7, 0x4, R22 ;  /* 0x0000000407057824 */ /* 0x000fe400078e0216 */
[----:B------:R-:W-:Y:S04]  /*08a0*/  LDS R4, [R2] ;  /* 0x0000000002047984 */ /* 0x000fe80000000800 */
[----:B------:R-:W0:Y:S04]  /*08b0*/  LDS R22, [R22] ;  /* 0x0000000016167984 */ /* 0x000e280000000800 */
[----:B------:R-:W-:Y:S04]  /*08c0*/  LDS R3, [R2+0x4] ;  /* 0x0000040002037984 */ /* 0x000fe80000000800 */
[----:B------:R-:W1:Y:S01]  /*08d0*/  LDS R5, [R5] ;  /* 0x0000000005057984 */ /* 0x000e620000000800 */
[----:B0-----:R-:W-:-:S04]  /*08e0*/  IMAD R4, R4, R22, R19 ;  /* 0x0000001604047224 */ /* 0x001fc800078e0213 */
[----:B-1----:R-:W-:-:S07]  /*08f0*/  IMAD R19, R3, R5, R4 ;  /* 0x0000000503137224 */ /* 0x002fce00078e0204 */
.L_x_5:
[----:B------:R-:W-:Y:S05]  /*0900*/  @P2 BRA `(.L_x_3) ;  /* 0x0000000000302947 */ /* 0x000fea0003800000 */
[----:B------:R-:W1:Y:S01]  /*0910*/  S2UR UR5, SR_CgaCtaId ;  /* 0x00000000000579c3 */ /* 0x000e620000008800 */
[----:B------:R-:W-:Y:S01]  /*0920*/  UMOV UR4, 0x400 ;  /* 0x0000040000047882 */ /* 0x000fe20000000000 */
[-C--:B0-----:R-:W-:Y:S01]  /*0930*/  IMAD R3, R7, R20.reuse, R6 ;  /* 0x0000001407037224 */ /* 0x081fe200078e0206 */
[----:B------:R-:W-:Y:S01]  /*0940*/  UIADD3 UR6, UPT, UPT, UR4, 0x1000, URZ ;  /* 0x0000100004067890 */ /* 0x000fe2000fffe0ff */
[----:B------:R-:W-:Y:S01]  /*0950*/  IADD3 R2, PT, PT, R11, R20, RZ ;  /* 0x000000140b027210 */ /* 0x000fe20007ffe0ff */
[----:B-1----:R-:W-:Y:S02]  /*0960*/  ULEA UR4, UR5, UR4, 0x18 ;  /* 0x0000000405047291 */ /* 0x002fe4000f8ec0ff */
[----:B------:R-:W-:-:S04]  /*0970*/  ULEA UR6, UR5, UR6, 0x18 ;  /* 0x0000000605067291 */ /* 0x000fc8000f8ec0ff */
[----:B------:R-:W-:Y:S02]  /*0980*/  LEA R2, R2, UR4, 0x2 ;  /* 0x0000000402027c11 */ /* 0x000fe4000f8e10ff */
[----:B------:R-:W-:-:S04]  /*0990*/  LEA R3, R3, UR6, 0x2 ;  /* 0x0000000603037c11 */ /* 0x000fc8000f8e10ff */
[----:B------:R-:W-:Y:S04]  /*09a0*/  LDS R2, [R2] ;  /* 0x0000000002027984 */ /* 0x000fe80000000800 */
[----:B------:R-:W0:Y:S02]  /*09b0*/  LDS R3, [R3] ;  /* 0x0000000003037984 */ /* 0x000e240000000800 */
[----:B0-----:R-:W-:-:S07]  /*09c0*/  IMAD R19, R2, R3, R19 ;  /* 0x0000000302137224 */ /* 0x001fce00078e0213 */
.L_x_3:
[----:B------:R-:W-:Y:S06]  /*09d0*/  BAR.SYNC.DEFER_BLOCKING 0x0 ;  /* 0x0000000000007b1d */ /* 0x000fec0000010000 */
[----:B------:R-:W-:Y:S05]  /*09e0*/  @!P0 BRA `(.L_x_6) ;  /* 0xfffffff800088947 */ /* 0x000fea000383ffff */
.L_x_0:
[----:B0-----:R-:W0:Y:S01]  /*09f0*/  LDC.64 R2, c[0x0][0x390] ;  /* 0x0000e400ff027b82 */ /* 0x001e220000000a00 */
[----:B------:R-:W-:-:S04]  /*0a00*/  IMAD R9, R9, UR7, R8 ;  /* 0x0000000709097c24 */ /* 0x000fc8000f8e0208 */
[----:B0-----:R-:W-:-:S05]  /*0a10*/  IMAD.WIDE R2, R9, 0x4, R2 ;  /* 0x0000000409027825 */ /* 0x001fca00078e0202 */
[----:B------:R-:W-:Y:S01]  /*0a20*/  STG.E desc[UR8][R2.64], R19 ;  /* 0x0000001302007986 */ /* 0x000fe2000c101908 */
[----:B------:R-:W-:Y:S05]  /*0a30*/  EXIT ;  /* 0x000000000000794d */ /* 0x000fea0003800000 */
.L_x_7:
[----:B------:R-:W-:-:S00]  /*0a40*/  BRA `(.L_x_7) ;  /* 0xfffffffc00fc7947 */ /* 0x000fc0000383ffff */
[----:B------:R-:W-:-:S00]  /*0a50*/  NOP ;  /* 0x0000000000007918 */ /* 0x000fc00000000000 */
        /* <DEDUP_REMOVED lines=10> */
.L_x_8:


//--------------------- .nv.shared._Z15MatrixMulKernelPiS_S_i --------------------------
	.section	.nv.shared._Z15MatrixMulKernelPiS_S_i,"aw",@nobits
	.sectionflags	@""
	.align	4
.nv.shared._Z15MatrixMulKernelPiS_S_i:
	.zero		9216


//--------------------- .nv.shared.reserved.0     --------------------------
	.section	.nv.shared.reserved.0,"aw",@nobits
	.weak		__nv_reservedSMEM_offset_0_alias
	.size		__nv_reservedSMEM_offset_0_alias, 0, 64
	.other		__nv_reservedSMEM_offset_0_alias,@"STO_CUDA_RESERVED_SHARED STV_DEFAULT"
__nv_reservedSMEM_offset_0_alias:
	.zero		0
	.zero		64


//--------------------- .nv.constant0._Z15MatrixMulKernelPiS_S_i --------------------------
	.section	.nv.constant0._Z15MatrixMulKernelPiS_S_i,"a",@progbits
	.sectionflags	@""
	.align	4
.nv.constant0._Z15MatrixMulKernelPiS_S_i:
	.zero		924


//--------------------- SYMBOLS --------------------------

	.type		.nv.reservedSmem.offset0,@object
	.size		.nv.reservedSmem.offset0,0x4
	.type		.nv.reservedSmem.cap,@object
	.size		.nv.reservedSmem.cap,0x4
